	.headerflags	@"EF_CUDA_TEXMODE_UNIFIED EF_CUDA_64BIT_ADDRESS EF_CUDA_ACCELERATORS EF_CUDA_SM90 EF_CUDA_VIRTUAL_SM(EF_CUDA_SM90)"
	.elftype	@"ET_EXEC"


//--------------------- .nv.info                  --------------------------
	.section	.nv.info,"",@"SHT_CUDA_INFO"
	.align	4


	//----- nvinfo : EIATTR_REGCOUNT
	.align		4
        /*0000*/ 	.byte	0x04, 0x2f
        /*0002*/ 	.short	(.L_2 - .L_1)
	.align		4
.L_1:
        /*0004*/ 	.word	index@(triton_per_fused_add_cat_native_group_norm_23)
        /*0008*/ 	.word	0x0000001e


	//----- nvinfo : EIATTR_MIN_STACK_SIZE
	.align		4
.L_2:
        /*000c*/ 	.byte	0x04, 0x12
        /*000e*/ 	.short	(.L_4 - .L_3)
	.align		4
.L_3:
        /*0010*/ 	.word	index@(triton_per_fused_add_cat_native_group_norm_23)
        /*0014*/ 	.word	0x00000000


	//----- nvinfo : EIATTR_FRAME_SIZE
	.align		4
.L_4:
        /*0018*/ 	.byte	0x04, 0x11
        /*001a*/ 	.short	(.L_6 - .L_5)
	.align		4
.L_5:
        /*001c*/ 	.word	index@(triton_per_fused_add_cat_native_group_norm_23)
        /*0020*/ 	.word	0x00000000


	//----- nvinfo : EIATTR_MIN_STACK_SIZE
	.align		4
.L_6:
        /*0024*/ 	.byte	0x04, 0x12
        /*0026*/ 	.short	(.L_8 - .L_7)
	.align		4
.L_7:
        /*0028*/ 	.word	index@(triton_per_fused_add_cat_native_group_norm_23)
        /*002c*/ 	.word	0x00000000
.L_8:


//--------------------- .nv.info.triton_per_fused_add_cat_native_group_norm_23 --------------------------
	.section	.nv.info.triton_per_fused_add_cat_native_group_norm_23,"",@"SHT_CUDA_INFO"
	.sectionflags	@""
	.align	4


	//----- nvinfo : EIATTR_CUDA_API_VERSION
	.align		4
        /*0000*/ 	.byte	0x04, 0x37
        /*0002*/ 	.short	(.L_10 - .L_9)
.L_9:
        /*0004*/ 	.word	0x0000007c


	//----- nvinfo : EIATTR_KPARAM_INFO
	.align		4
.L_10:
        /*0008*/ 	.byte	0x04, 0x17
        /*000a*/ 	.short	(.L_12 - .L_11)
.L_11:
        /*000c*/ 	.word	0x00000000
        /*0010*/ 	.short	0x0009
        /*0012*/ 	.short	0x0044
        /*0014*/ 	.byte	0x00, 0xf0, 0x11, 0x00


	//----- nvinfo : EIATTR_KPARAM_INFO
	.align		4
.L_12:
        /*0018*/ 	.byte	0x04, 0x17
        /*001a*/ 	.short	(.L_14 - .L_13)
.L_13:
        /*001c*/ 	.word	0x00000000
        /*0020*/ 	.short	0x0008
        /*0022*/ 	.short	0x0040
        /*0024*/ 	.byte	0x00, 0xf0, 0x11, 0x00


	//----- nvinfo : EIATTR_KPARAM_INFO
	.align		4
.L_14:
        /*0028*/ 	.byte	0x04, 0x17
        /*002a*/ 	.short	(.L_16 - .L_15)
.L_15:
        /*002c*/ 	.word	0x00000000
        /*0030*/ 	.short	0x0007
        /*0032*/ 	.short	0x0038
        /*0034*/ 	.byte	0x00, 0xf4, 0x21, 0x00


	//----- nvinfo : EIATTR_KPARAM_INFO
	.align		4
.L_16:
        /*0038*/ 	.byte	0x04, 0x17
        /*003a*/ 	.short	(.L_18 - .L_17)
.L_17:
        /*003c*/ 	.word	0x00000000
        /*0040*/ 	.short	0x0006
        /*0042*/ 	.short	0x0030
        /*0044*/ 	.byte	0x00, 0xf4, 0x21, 0x00


	//----- nvinfo : EIATTR_KPARAM_INFO
	.align		4
.L_18:
        /*0048*/ 	.byte	0x04, 0x17
        /*004a*/ 	.short	(.L_20 - .L_19)
.L_19:
        /*004c*/ 	.word	0x00000000
        /*0050*/ 	.short	0x0005
        /*0052*/ 	.short	0x0028
        /*0054*/ 	.byte	0x00, 0xf4, 0x21, 0x00


	//----- nvinfo : EIATTR_KPARAM_INFO
	.align		4
.L_20:
        /*0058*/ 	.byte	0x04, 0x17
        /*005a*/ 	.short	(.L_22 - .L_21)
.L_21:
        /*005c*/ 	.word	0x00000000
        /*0060*/ 	.short	0x0004
        /*0062*/ 	.short	0x0020
        /*0064*/ 	.byte	0x00, 0xf4, 0x21, 0x00


	//----- nvinfo : EIATTR_KPARAM_INFO
	.align		4
.L_22:
        /*0068*/ 	.byte	0x04, 0x17
        /*006a*/ 	.short	(.L_24 - .L_23)
.L_23:
        /*006c*/ 	.word	0x00000000
        /*0070*/ 	.short	0x0003
        /*0072*/ 	.short	0x0018
        /*0074*/ 	.byte	0x00, 0xf4, 0x21, 0x00


	//----- nvinfo : EIATTR_KPARAM_INFO
	.align		4
.L_24:
        /*0078*/ 	.byte	0x04, 0x17
        /*007a*/ 	.short	(.L_26 - .L_25)
.L_25:
        /*007c*/ 	.word	0x00000000
        /*0080*/ 	.short	0x0002
        /*0082*/ 	.short	0x0010
        /*0084*/ 	.byte	0x00, 0xf4, 0x21, 0x00


	//----- nvinfo : EIATTR_KPARAM_INFO
	.align		4
.L_26:
        /*0088*/ 	.byte	0x04, 0x17
        /*008a*/ 	.short	(.L_28 - .L_27)
.L_27:
        /*008c*/ 	.word	0x00000000
        /*0090*/ 	.short	0x0001
        /*0092*/ 	.short	0x0008
        /*0094*/ 	.byte	0x00, 0xf4, 0x21, 0x00


	//----- nvinfo : EIATTR_KPARAM_INFO
	.align		4
.L_28:
        /*0098*/ 	.byte	0x04, 0x17
        /*009a*/ 	.short	(.L_30 - .L_29)
.L_29:
        /*009c*/ 	.word	0x00000000
        /*00a0*/ 	.short	0x0000
        /*00a2*/ 	.short	0x0000
        /*00a4*/ 	.byte	0x00, 0xf4, 0x21, 0x00


	//----- nvinfo : EIATTR_SPARSE_MMA_MASK
	.align		4
.L_30:
        /*00a8*/ 	.byte	0x03, 0x50
        /*00aa*/ 	.short	0x0000


	//----- nvinfo : EIATTR_MAXREG_COUNT
	.align		4
        /*00ac*/ 	.byte	0x03, 0x1b
        /*00ae*/ 	.short	0x00ff


	//----- nvinfo : EIATTR_COOP_GROUP_MASK_REGIDS
	.align		4
        /*00b0*/ 	.byte	0x04, 0x29
        /*00b2*/ 	.short	(.L_32 - .L_31)


	//   ....[0]....
.L_31:
        /*00b4*/ 	.word	0xffffffff


	//   ....[1]....
        /*00b8*/ 	.word	0xffffffff


	//   ....[2]....
        /*00bc*/ 	.word	0xffffffff


	//   ....[3]....
        /*00c0*/ 	.word	0xffffffff


	//   ....[4]....
        /*00c4*/ 	.word	0xffffffff


	//   ....[5]....
        /*00c8*/ 	.word	0xffffffff


	//   ....[6]....
        /*00cc*/ 	.word	0xffffffff


	//   ....[7]....
        /*00d0*/ 	.word	0xffffffff


	//   ....[8]....
        /*00d4*/ 	.word	0xffffffff


	//   ....[9]....
        /*00d8*/ 	.word	0xffffffff


	//   ....[10]....
        /*00dc*/ 	.word	0xffffffff


	//   ....[11]....
        /*00e0*/ 	.word	0xffffffff


	//   ....[12]....
        /*00e4*/ 	.word	0xffffffff


	//   ....[13]....
        /*00e8*/ 	.word	0xffffffff


	//----- nvinfo : EIATTR_COOP_GROUP_INSTR_OFFSETS
	.align		4
.L_32:
        /*00ec*/ 	.byte	0x04, 0x28
        /*00ee*/ 	.short	(.L_34 - .L_33)


	//   ....[0]....
.L_33:
        /*00f0*/ 	.word	0x00000490


	//   ....[1]....
        /*00f4*/ 	.word	0x000004b0


	//   ....[2]....
        /*00f8*/ 	.word	0x000004d0


	//   ....[3]....
        /*00fc*/ 	.word	0x000004f0


	//   ....[4]....
        /*0100*/ 	.word	0x00000520


	//   ....[5]....
        /*0104*/ 	.word	0x000005a0


	//   ....[6]....
        /*0108*/ 	.word	0x000005d0


	//   ....[7]....
        /*010c*/ 	.word	0x000006d0


	//   ....[8]....
        /*0110*/ 	.word	0x000006f0


	//   ....[9]....
        /*0114*/ 	.word	0x00000710


	//   ....[10]....
        /*0118*/ 	.word	0x00000730


	//   ....[11]....
        /*011c*/ 	.word	0x00000750


	//   ....[12]....
        /*0120*/ 	.word	0x000007e0


	//   ....[13]....
        /*0124*/ 	.word	0x00000800


	//----- nvinfo : EIATTR_EXIT_INSTR_OFFSETS
	.align		4
.L_34:
        /*0128*/ 	.byte	0x04, 0x1c
        /*012a*/ 	.short	(.L_36 - .L_35)


	//   ....[0]....
.L_35:
        /*012c*/ 	.word	0x00000910


	//   ....[1]....
        /*0130*/ 	.word	0x00000930


	//----- nvinfo : EIATTR_REQNTID
	.align		4
.L_36:
        /*0134*/ 	.byte	0x04, 0x10
        /*0136*/ 	.short	(.L_38 - .L_37)
.L_37:
        /*0138*/ 	.word	0x00000080
        /*013c*/ 	.word	0x00000001
        /*0140*/ 	.word	0x00000001


	//----- nvinfo : EIATTR_CBANK_PARAM_SIZE
	.align		4
.L_38:
        /*0144*/ 	.byte	0x03, 0x19
        /*0146*/ 	.short	0x0048


	//----- nvinfo : EIATTR_PARAM_CBANK
	.align		4
        /*0148*/ 	.byte	0x04, 0x0a
        /*014a*/ 	.short	(.L_40 - .L_39)
	.align		4
.L_39:
        /*014c*/ 	.word	index@(.nv.constant0.triton_per_fused_add_cat_native_group_norm_23)
        /*0150*/ 	.short	0x0210
        /*0152*/ 	.short	0x0048


	//----- nvinfo : EIATTR_SW_WAR
	.align		4
.L_40:
        /*0154*/ 	.byte	0x04, 0x36
        /*0156*/ 	.short	(.L_42 - .L_41)
.L_41:
        /*0158*/ 	.word	0x00000008
.L_42:


//--------------------- .nv.callgraph             --------------------------
	.section	.nv.callgraph,"",@"SHT_CUDA_CALLGRAPH"
	.align	4
	.sectionentsize	8
	.align		4
        /*0000*/ 	.word	0x00000000
	.align		4
        /*0004*/ 	.word	0xffffffff
	.align		4
        /*0008*/ 	.word	0x00000000
	.align		4
        /*000c*/ 	.word	0xfffffffe
	.align		4
        /*0010*/ 	.word	0x00000000
	.align		4
        /*0014*/ 	.word	0xfffffffd
	.align		4
        /*0018*/ 	.word	0x00000000
	.align		4
        /*001c*/ 	.word	0xfffffffc


//--------------------- .nv.constant4             --------------------------
	.section	.nv.constant4,"a",@progbits
	.align	8
	.align		8
.nv.constant4:
        /*0000*/ 	.dword	_$_str


//--------------------- .text.triton_per_fused_add_cat_native_group_norm_23 --------------------------
	.section	.text.triton_per_fused_add_cat_native_group_norm_23,"ax",@progbits
	.sectionflags	@"SHF_BARRIERS=1"
	.align	128
        .global         triton_per_fused_add_cat_native_group_norm_23
        .type           triton_per_fused_add_cat_native_group_norm_23,@function
        .size           triton_per_fused_add_cat_native_group_norm_23,(.L_x_1 - triton_per_fused_add_cat_native_group_norm_23)
        .other          triton_per_fused_add_cat_native_group_norm_23,@"STO_CUDA_ENTRY STV_DEFAULT"
triton_per_fused_add_cat_native_group_norm_23:
.text.triton_per_fused_add_cat_native_group_norm_23:
[----:B------:R-:W0:Y:S02]  /*0000*/  LDC R1, c[0x0][0x28] ;  /* 0x00000a00ff017b82 */ /* 0x000e240000000800 */
[----:B------:R-:W1:Y:S01]  /*0010*/  S2R R21, SR_CTAID.X ;  /* 0x0000000000157919 */ /* 0x000e620000002500 */
[----:B------:R-:W2:Y:S01]  /*0020*/  LDC.64 R4, c[0x0][0x218] ;  /* 0x00008600ff047b82 */ /* 0x000ea20000000a00 */
[----:B------:R-:W-:Y:S01]  /*0030*/  ULDC.64 UR6, c[0x0][0x208] ;  /* 0x0000820000067ab9 */ /* 0x000fe20000000a00 */
[----:B------:R-:W3:Y:S06]  /*0040*/  S2R R20, SR_TID.X ;  /* 0x0000000000147919 */ /* 0x000eec0000002100 */
[----:B------:R-:W4:Y:S08]  /*0050*/  LDC.64 R26, c[0x0][0x210] ;  /* 0x00008400ff1a7b82 */ /* 0x000f300000000a00 */
[----:B------:R-:W5:Y:S01]  /*0060*/  LDC.64 R16, c[0x0][0x228] ;  /* 0x00008a00ff107b82 */ /* 0x000f620000000a00 */
[----:B-1----:R-:W-:-:S04]  /*0070*/  SHF.R.S32.HI R2, RZ, 0x1f, R21 ;  /* 0x0000001fff027819 */ /* 0x002fc80000011415 */
[----:B------:R-:W-:Y:S01]  /*0080*/  LEA.HI R7, R2, R21, RZ, 0x5 ;  /* 0x0000001502077211 */ /* 0x000fe200078f28ff */
[----:B---3--:R-:W-:-:S03]  /*0090*/  IMAD.SHL.U32 R22, R20, 0x4, RZ ;  /* 0x0000000414167824 */ /* 0x008fc600078e00ff */
[----:B------:R-:W-:Y:S02]  /*00a0*/  LOP3.LUT R2, R7, 0xffffffe0, RZ, 0xc0, !PT ;  /* 0xffffffe007027812 */ /* 0x000fe400078ec0ff */
[----:B------:R-:W-:Y:S02]  /*00b0*/  SHF.R.U32.HI R6, RZ, 0x6, R22 ;  /* 0x00000006ff067819 */ /* 0x000fe40000011616 */
[----:B------:R-:W-:Y:S01]  /*00c0*/  LOP3.LUT R18, R22, 0x3c, RZ, 0xc0, !PT ;  /* 0x0000003c16127812 */ /* 0x000fe200078ec0ff */
[----:B------:R-:W-:Y:S01]  /*00d0*/  IMAD.IADD R8, R21, 0x1, -R2 ;  /* 0x0000000115087824 */ /* 0x000fe200078e0a02 */
[----:B------:R-:W-:Y:S01]  /*00e0*/  SGXT.U32 R6, R6, 0x3 ;  /* 0x000000030606781a */ /* 0x000fe20000000000 */
[----:B------:R-:W1:Y:S01]  /*00f0*/  LDC.64 R2, c[0x0][0x220] ;  /* 0x00008800ff027b82 */ /* 0x000e620000000a00 */
[----:B------:R-:W-:Y:S02]  /*0100*/  SHF.R.S32.HI R7, RZ, 0x5, R7 ;  /* 0x00000005ff077819 */ /* 0x000fe40000011407 */
[----:B------:R-:W-:-:S02]  /*0110*/  SHF.L.U32 R9, R8, 0x3, RZ ;  /* 0x0000000308097819 */ /* 0x000fc400000006ff */
[----:B------:R-:W-:Y:S02]  /*0120*/  LOP3.LUT R8, R8, 0x1ffffff8, RZ, 0xc0, !PT ;  /* 0x1ffffff808087812 */ /* 0x000fe400078ec0ff */
[----:B------:R-:W-:Y:S01]  /*0130*/  LOP3.LUT R6, R9, R6, RZ, 0xfc, !PT ;  /* 0x0000000609067212 */ /* 0x000fe200078efcff */
[C-C-:B------:R-:W-:Y:S01]  /*0140*/  IMAD R9, R7.reuse, 0x1000, R18.reuse ;  /* 0x0000100007097824 */ /* 0x140fe200078e0212 */
[----:B------:R-:W-:Y:S01]  /*0150*/  ISETP.NE.AND P2, PT, R8, 0x10, PT ;  /* 0x000000100800780c */ /* 0x000fe20003f45270 */
[----:B------:R-:W-:Y:S01]  /*0160*/  IMAD R7, R7, 0x2000, R18 ;  /* 0x0000200007077824 */ /* 0x000fe200078e0212 */
[C---:B------:R-:W-:Y:S02]  /*0170*/  ISETP.GE.AND P1, PT, R6.reuse, 0x80, PT ;  /* 0x000000800600780c */ /* 0x040fe40003f26270 */
[C---:B------:R-:W-:Y:S01]  /*0180*/  LEA R10, R6.reuse, R9, 0x6 ;  /* 0x00000009060a7211 */ /* 0x040fe200078e30ff */
[C---:B------:R-:W-:Y:S01]  /*0190*/  IMAD R9, R6.reuse, 0x40, R7 ;  /* 0x0000004006097824 */ /* 0x040fe200078e0207 */
[----:B------:R-:W-:-:S02]  /*01a0*/  ISETP.GT.AND P0, PT, R6, 0xbf, PT ;  /* 0x000000bf0600780c */ /* 0x000fc40003f04270 */
[----:B------:R-:W-:Y:S02]  /*01b0*/  CS2R R6, SRZ ;  /* 0x0000000000067805 */ /* 0x000fe4000001ff00 */
[----:B------:R-:W-:Y:S01]  /*01c0*/  IADD3 R25, R10, -0x2000, RZ ;  /* 0xffffe0000a197810 */ /* 0x000fe20007ffe0ff */
[----:B----4-:R-:W-:Y:S01]  /*01d0*/  IMAD.WIDE R26, R9, 0x4, R26 ;  /* 0x00000004091a7825 */ /* 0x010fe200078e021a */
[----:B------:R-:W-:-:S03]  /*01e0*/  IADD3 R11, R10, -0x3000, RZ ;  /* 0xffffd0000a0b7810 */ /* 0x000fc60007ffe0ff */
[----:B--2---:R-:W-:Y:S01]  /*01f0*/  IMAD.WIDE R24, R25, 0x4, R4 ;  /* 0x0000000419187825 */ /* 0x004fe200078e0204 */
[----:B------:R-:W-:Y:S02]  /*0200*/  CS2R R4, SRZ ;  /* 0x0000000000047805 */ /* 0x000fe4000001ff00 */
[----:B------:R-:W-:Y:S02]  /*0210*/  CS2R R8, SRZ ;  /* 0x0000000000087805 */ /* 0x000fe4000001ff00 */
[----:B------:R-:W-:Y:S01]  /*0220*/  CS2R R12, SRZ ;  /* 0x00000000000c7805 */ /* 0x000fe2000001ff00 */
[----:B-1----:R-:W-:Y:S01]  /*0230*/  IMAD.WIDE R2, R11, 0x4, R2 ;  /* 0x000000040b027825 */ /* 0x002fe200078e0202 */
[----:B------:R-:W-:Y:S02]  /*0240*/  CS2R R10, SRZ ;  /* 0x00000000000a7805 */ /* 0x000fe4000001ff00 */
[----:B------:R-:W-:Y:S02]  /*0250*/  CS2R R14, SRZ ;  /* 0x00000000000e7805 */ /* 0x000fe4000001ff00 */
[----:B------:R-:W-:Y:S01]  /*0260*/  LOP3.LUT R19, R22, 0x1c0, RZ, 0xc0, !PT ;  /* 0x000001c016137812 */ /* 0x000fe200078ec0ff */
[----:B------:R-:W-:Y:S01]  /*0270*/  IMAD R18, R21, 0x200, R18 ;  /* 0x0000020015127824 */ /* 0x000fe200078e0212 */
[----:B------:R1:W2:Y:S04]  /*0280*/  @!P2 LDG.E.128 R4, desc[UR6][R24.64] ;  /* 0x000000061804a981 */ /* 0x0002a8000c1e1d00 */
[----:B------:R-:W3:Y:S04]  /*0290*/  @P0 LDG.E.128 R8, desc[UR6][R2.64] ;  /* 0x0000000602080981 */ /* 0x000ee8000c1e1d00 */
[----:B------:R-:W4:Y:S01]  /*02a0*/  @!P1 LDG.E.128 R12, desc[UR6][R26.64] ;  /* 0x000000061a0c9981 */ /* 0x000f22000c1e1d00 */
[----:B-1----:R-:W-:-:S05]  /*02b0*/  IADD3 R24, R19, R18, RZ ;  /* 0x0000001213187210 */ /* 0x002fca0007ffe0ff */
[----:B-----5:R-:W-:-:S06]  /*02c0*/  IMAD.WIDE R16, R24, 0x4, R16 ;  /* 0x0000000418107825 */ /* 0x020fcc00078e0210 */
[----:B------:R-:W5:Y:S01]  /*02d0*/  LDG.E.128 R16, desc[UR6][R16.64] ;  /* 0x0000000610107981 */ /* 0x000f62000c1e1d00 */
[----:B------:R-:W1:Y:S01]  /*02e0*/  S2UR UR5, SR_CgaCtaId ;  /* 0x00000000000579c3 */ /* 0x000e620000008800 */
[----:B------:R-:W-:Y:S02]  /*02f0*/  UMOV UR4, 0x400 ;  /* 0x0000040000047882 */ /* 0x000fe40000000000 */
[----:B-1----:R-:W-:Y:S01]  /*0300*/  UPRMT UR4, UR5, 0x654, UR4 ;  /* 0x0000065405047896 */ /* 0x002fe20008000004 */
[----:B--2---:R-:W-:Y:S02]  /*0310*/  SEL R4, R4, RZ, !P2 ;  /* 0x000000ff04047207 */ /* 0x004fe40005000000 */
[----:B------:R-:W-:Y:S02]  /*0320*/  SEL R5, R5, RZ, !P2 ;  /* 0x000000ff05057207 */ /* 0x000fe40005000000 */
[----:B---3--:R-:W-:Y:S02]  /*0330*/  @P2 SEL R4, R8, RZ, P0 ;  /* 0x000000ff08042207 */ /* 0x008fe40000000000 */
[----:B------:R-:W-:-:S02]  /*0340*/  @P2 SEL R5, R9, RZ, P0 ;  /* 0x000000ff09052207 */ /* 0x000fc40000000000 */
[----:B----4-:R-:W-:Y:S02]  /*0350*/  SEL R25, R12, RZ, !P1 ;  /* 0x000000ff0c197207 */ /* 0x010fe40004800000 */
[----:B------:R-:W-:Y:S02]  /*0360*/  SEL R2, R13, RZ, !P1 ;  /* 0x000000ff0d027207 */ /* 0x000fe40004800000 */
[----:B------:R-:W-:Y:S02]  /*0370*/  SEL R6, R6, RZ, !P2 ;  /* 0x000000ff06067207 */ /* 0x000fe40005000000 */
[----:B------:R-:W-:Y:S02]  /*0380*/  @P2 SEL R6, R10, RZ, P0 ;  /* 0x000000ff0a062207 */ /* 0x000fe40000000000 */
[----:B------:R-:W-:Y:S02]  /*0390*/  SEL R3, R25, R4, !P1 ;  /* 0x0000000419037207 */ /* 0x000fe40004800000 */
[----:B------:R-:W-:-:S02]  /*03a0*/  SEL R9, R14, RZ, !P1 ;  /* 0x000000ff0e097207 */ /* 0x000fc40004800000 */
[----:B------:R-:W-:Y:S02]  /*03b0*/  SEL R2, R2, R5, !P1 ;  /* 0x0000000502027207 */ /* 0x000fe40004800000 */
[----:B------:R-:W-:Y:S02]  /*03c0*/  SEL R7, R7, RZ, !P2 ;  /* 0x000000ff07077207 */ /* 0x000fe40005000000 */
[----:B------:R-:W-:Y:S02]  /*03d0*/  @P2 SEL R7, R11, RZ, P0 ;  /* 0x000000ff0b072207 */ /* 0x000fe40000000000 */
[----:B------:R-:W-:Y:S01]  /*03e0*/  SEL R4, R15, RZ, !P1 ;  /* 0x000000ff0f047207 */ /* 0x000fe20004800000 */
[----:B-----5:R-:W-:Y:S01]  /*03f0*/  FADD R16, R16, R3 ;  /* 0x0000000310107221 */ /* 0x020fe20000000000 */
[----:B------:R-:W-:Y:S01]  /*0400*/  SEL R5, R9, R6, !P1 ;  /* 0x0000000609057207 */ /* 0x000fe20004800000 */
[----:B------:R-:W-:Y:S01]  /*0410*/  FADD R17, R17, R2 ;  /* 0x0000000211117221 */ /* 0x000fe20000000000 */
[----:B------:R-:W-:Y:S01]  /*0420*/  SEL R2, R4, R7, !P1 ;  /* 0x0000000704027207 */ /* 0x000fe20004800000 */
[----:B------:R-:W1:Y:S02]  /*0430*/  LDC.64 R10, c[0x0][0x230] ;  /* 0x00008c00ff0a7b82 */ /* 0x000e640000000a00 */
[----:B------:R-:W-:Y:S01]  /*0440*/  FADD R18, R18, R5 ;  /* 0x0000000512127221 */ /* 0x000fe20000000000 */
[----:B------:R-:W-:Y:S01]  /*0450*/  FADD R3, R16, R17 ;  /* 0x0000001110037221 */ /* 0x000fe20000000000 */
[----:B------:R-:W-:-:S03]  /*0460*/  FADD R19, R19, R2 ;  /* 0x0000000213137221 */ /* 0x000fc60000000000 */
[----:B------:R-:W-:-:S04]  /*0470*/  FADD R2, R18, R3 ;  /* 0x0000000312027221 */ /* 0x000fc80000000000 */
[----:B------:R-:W-:-:S05]  /*0480*/  FADD R2, R19, R2 ;  /* 0x0000000213027221 */ /* 0x000fca0000000000 */
[----:B------:R-:W2:Y:S02]  /*0490*/  SHFL.BFLY PT, R3, R2, 0x10, 0x1f ;  /* 0x0e001f0002037f89 */ /* 0x000ea400000e0000 */
[----:B--2---:R-:W-:-:S05]  /*04a0*/  FADD R3, R2, R3 ;  /* 0x0000000302037221 */ /* 0x004fca0000000000 */
[----:B------:R-:W2:Y:S02]  /*04b0*/  SHFL.BFLY PT, R4, R3, 0x8, 0x1f ;  /* 0x0d001f0003047f89 */ /* 0x000ea400000e0000 */
[----:B--2---:R-:W-:-:S05]  /*04c0*/  FADD R4, R3, R4 ;  /* 0x0000000403047221 */ /* 0x004fca0000000000 */
[----:B------:R-:W2:Y:S02]  /*04d0*/  SHFL.BFLY PT, R5, R4, 0x4, 0x1f ;  /* 0x0c801f0004057f89 */ /* 0x000ea400000e0000 */
[----:B--2---:R-:W-:-:S05]  /*04e0*/  FADD R5, R4, R5 ;  /* 0x0000000504057221 */ /* 0x004fca0000000000 */
[----:B------:R-:W2:Y:S01]  /*04f0*/  SHFL.BFLY PT, R6, R5, 0x2, 0x1f ;  /* 0x0c401f0005067f89 */ /* 0x000ea200000e0000 */
[----:B------:R-:W-:Y:S01]  /*0500*/  LOP3.LUT P1, RZ, R20, 0x1f, RZ, 0xc0, !PT ;  /* 0x0000001f14ff7812 */ /* 0x000fe2000782c0ff */
[----:B--2---:R-:W-:-:S05]  /*0510*/  FADD R6, R5, R6 ;  /* 0x0000000605067221 */ /* 0x004fca0000000000 */
[----:B------:R-:W2:Y:S01]  /*0520*/  SHFL.BFLY PT, R7, R6, 0x1, 0x1f ;  /* 0x0c201f0006077f89 */ /* 0x000ea200000e0000 */
[----:B------:R-:W-:-:S04]  /*0530*/  SHF.R.U32.HI R3, RZ, 0x3, R20 ;  /* 0x00000003ff037819 */ /* 0x000fc80000011614 */
[----:B------:R-:W-:Y:S02]  /*0540*/  LOP3.LUT R3, R3, 0xc, RZ, 0xc0, !PT ;  /* 0x0000000c03037812 */ /* 0x000fe400078ec0ff */
[----:B------:R-:W-:Y:S01]  /*0550*/  ISETP.GE.AND P2, PT, R20, 0x4, PT ;  /* 0x000000041400780c */ /* 0x000fe20003f46270 */
[----:B--2---:R-:W-:-:S05]  /*0560*/  FADD R4, R6, R7 ;  /* 0x0000000706047221 */ /* 0x004fca0000000000 */
[----:B------:R-:W-:Y:S01]  /*0570*/  @!P1 STS [R3+UR4], R4 ;  /* 0x0000000403009988 */ /* 0x000fe20008000804 */
[----:B------:R-:W-:Y:S06]  /*0580*/  BAR.SYNC.DEFER_BLOCKING 0x0 ;  /* 0x0000000000007b1d */ /* 0x000fec0000010000 */
[----:B------:R-:W2:Y:S04]  /*0590*/  @!P2 LDS R0, [R22+UR4] ;  /* 0x000000041600a984 */ /* 0x000ea80008000800 */
[----:B--2---:R-:W2:Y:S01]  /*05a0*/  SHFL.BFLY PT, R5, R0, 0x2, 0x1f ;  /* 0x0c401f0000057f89 */ /* 0x004ea200000e0000 */
[----:B------:R-:W-:Y:S01]  /*05b0*/  LOP3.LUT P0, RZ, R20, 0x3, RZ, 0xc0, !PT ;  /* 0x0000000314ff7812 */ /* 0x000fe2000780c0ff */
[----:B--2---:R-:W-:-:S05]  /*05c0*/  FADD R5, R0, R5 ;  /* 0x0000000500057221 */ /* 0x004fca0000000000 */
[----:B------:R-:W2:Y:S01]  /*05d0*/  SHFL.BFLY PT, R2, R5, 0x1, 0x1f ;  /* 0x0c201f0005027f89 */ /* 0x000ea200000e0000 */
[----:B------:R-:W-:Y:S01]  /*05e0*/  ISETP.LT.AND P0, PT, R20, 0x4, !P0 ;  /* 0x000000041400780c */ /* 0x000fe20004701270 */
[----:B--2---:R-:W-:-:S12]  /*05f0*/  FADD R7, R5, R2 ;  /* 0x0000000205077221 */ /* 0x004fd80000000000 */
[----:B------:R-:W-:Y:S01]  /*0600*/  @P0 STS [R22+UR4], R7 ;  /* 0x0000000716000988 */ /* 0x000fe20008000804 */
[----:B------:R-:W-:Y:S06]  /*0610*/  BAR.SYNC.DEFER_BLOCKING 0x0 ;  /* 0x0000000000007b1d */ /* 0x000fec0000010000 */
[----:B------:R-:W2:Y:S02]  /*0620*/  LDS R2, [UR4] ;  /* 0x00000004ff027984 */ /* 0x000ea40008000800 */
[----:B--2---:R-:W-:-:S04]  /*0630*/  FADD R2, RZ, R2 ;  /* 0x00000002ff027221 */ /* 0x004fc80000000000 */
[----:B------:R-:W-:-:S04]  /*0640*/  FMUL R2, R2, 0.001953125 ;  /* 0x3b00000002027820 */ /* 0x000fc80000400000 */
[--C-:B------:R-:W-:Y:S01]  /*0650*/  FADD R4, R17, -R2.reuse ;  /* 0x8000000211047221 */ /* 0x100fe20000000000 */
[----:B------:R-:W-:-:S03]  /*0660*/  FADD R0, R16, -R2 ;  /* 0x8000000210007221 */ /* 0x000fc60000000000 */
[----:B------:R-:W-:Y:S01]  /*0670*/  FMUL R5, R4, R4 ;  /* 0x0000000404057220 */ /* 0x000fe20000400000 */
[----:B------:R-:W-:-:S03]  /*0680*/  FADD R4, R18, -R2 ;  /* 0x8000000212047221 */ /* 0x000fc60000000000 */
[----:B------:R-:W-:Y:S01]  /*0690*/  FFMA R5, R0, R0, R5 ;  /* 0x0000000000057223 */ /* 0x000fe20000000005 */
[----:B------:R-:W-:-:S03]  /*06a0*/  FADD R0, R19, -R2 ;  /* 0x8000000213007221 */ /* 0x000fc60000000000 */
[----:B------:R-:W-:-:S04]  /*06b0*/  FFMA R5, R4, R4, R5 ;  /* 0x0000000404057223 */ /* 0x000fc80000000005 */
[----:B------:R-:W-:-:S05]  /*06c0*/  FFMA R5, R0, R0, R5 ;  /* 0x0000000000057223 */ /* 0x000fca0000000005 */
[----:B------:R-:W2:Y:S02]  /*06d0*/  SHFL.BFLY PT, R0, R5, 0x10, 0x1f ;  /* 0x0e001f0005007f89 */ /* 0x000ea400000e0000 */
[----:B--2---:R-:W-:-:S05]  /*06e0*/  FADD R0, R5, R0 ;  /* 0x0000000005007221 */ /* 0x004fca0000000000 */
[----:B------:R-:W2:Y:S02]  /*06f0*/  SHFL.BFLY PT, R7, R0, 0x8, 0x1f ;  /* 0x0d001f0000077f89 */ /* 0x000ea400000e0000 */
[----:B--2---:R-:W-:-:S05]  /*0700*/  FADD R7, R0, R7 ;  /* 0x0000000700077221 */ /* 0x004fca0000000000 */
[----:B------:R-:W2:Y:S02]  /*0710*/  SHFL.BFLY PT, R4, R7, 0x4, 0x1f ;  /* 0x0c801f0007047f89 */ /* 0x000ea400000e0000 */
[----:B--2---:R-:W-:-:S05]  /*0720*/  FADD R4, R7, R4 ;  /* 0x0000000407047221 */ /* 0x004fca0000000000 */
[----:B------:R-:W2:Y:S02]  /*0730*/  SHFL.BFLY PT, R9, R4, 0x2, 0x1f ;  /* 0x0c401f0004097f89 */ /* 0x000ea400000e0000 */
[----:B--2---:R-:W-:-:S05]  /*0740*/  FADD R9, R4, R9 ;  /* 0x0000000904097221 */ /* 0x004fca0000000000 */
[----:B------:R-:W2:Y:S02]  /*0750*/  SHFL.BFLY PT, R6, R9, 0x1, 0x1f ;  /* 0x0c201f0009067f89 */ /* 0x000ea400000e0000 */
[----:B--2---:R-:W-:Y:S01]  /*0760*/  FADD R6, R9, R6 ;  /* 0x0000000609067221 */ /* 0x004fe20000000000 */
[----:B------:R-:W-:Y:S01]  /*0770*/  BAR.SYNC.DEFER_BLOCKING 0x0 ;  /* 0x0000000000007b1d */ /* 0x000fe20000010000 */
[----:B------:R-:W-:-:S07]  /*0780*/  HFMA2.MMA R14, -RZ, RZ, 0.875, 0 ;  /* 0x3b000000ff0e7435 */ /* 0x000fce00000001ff */
[----:B------:R-:W2:Y:S01]  /*0790*/  LDC.64 R8, c[0x0][0x248] ;  /* 0x00009200ff087b82 */ /* 0x000ea20000000a00 */
[----:B------:R3:W-:Y:S07]  /*07a0*/  @!P1 STS [R3+UR4], R6 ;  /* 0x0000000603009988 */ /* 0x0007ee0008000804 */
[----:B------:R-:W-:Y:S08]  /*07b0*/  BAR.SYNC.DEFER_BLOCKING 0x0 ;  /* 0x0000000000007b1d */ /* 0x000ff00000010000 */
[----:B---3--:R-:W3:Y:S01]  /*07c0*/  LDC.64 R6, c[0x0][0x238] ;  /* 0x00008e00ff067b82 */ /* 0x008ee20000000a00 */
[----:B------:R-:W4:Y:S04]  /*07d0*/  @!P2 LDS R23, [R22+UR4] ;  /* 0x000000041617a984 */ /* 0x000f280008000800 */
[----:B----4-:R-:W4:Y:S02]  /*07e0*/  SHFL.BFLY PT, R0, R23, 0x2, 0x1f ;  /* 0x0c401f0017007f89 */ /* 0x010f2400000e0000 */
[----:B----4-:R-:W-:-:S05]  /*07f0*/  FADD R0, R23, R0 ;  /* 0x0000000017007221 */ /* 0x010fca0000000000 */
[----:B------:R-:W4:Y:S02]  /*0800*/  SHFL.BFLY PT, R5, R0, 0x1, 0x1f ;  /* 0x0c201f0000057f89 */ /* 0x000f2400000e0000 */
[----:B----4-:R-:W-:Y:S02]  /*0810*/  FADD R13, R0, R5 ;  /* 0x00000005000d7221 */ /* 0x010fe40000000000 */
[----:B------:R-:W4:Y:S03]  /*0820*/  LDC.64 R4, c[0x0][0x240] ;  /* 0x00009000ff047b82 */ /* 0x000f260000000a00 */
[----:B------:R-:W-:Y:S05]  /*0830*/  @P0 STS [R22+UR4], R13 ;  /* 0x0000000d16000988 */ /* 0x000fea0008000804 */
[----:B------:R-:W-:Y:S06]  /*0840*/  BAR.SYNC.DEFER_BLOCKING 0x0 ;  /* 0x0000000000007b1d */ /* 0x000fec0000010000 */
[----:B------:R-:W5:Y:S01]  /*0850*/  LDS R12, [UR4] ;  /* 0x00000004ff0c7984 */ /* 0x000f620008000800 */
[----:B------:R-:W-:Y:S01]  /*0860*/  LOP3.LUT P0, RZ, R20, 0x7f, RZ, 0xc0, !PT ;  /* 0x0000007f14ff7812 */ /* 0x000fe2000780c0ff */
[----:B-1----:R-:W-:-:S04]  /*0870*/  IMAD.WIDE R10, R24, 0x4, R10 ;  /* 0x00000004180a7825 */ /* 0x002fc800078e020a */
[C---:B--2---:R-:W-:Y:S01]  /*0880*/  IMAD.WIDE R8, R21.reuse, 0x4, R8 ;  /* 0x0000000415087825 */ /* 0x044fe200078e0208 */
[----:B------:R1:W-:Y:S03]  /*0890*/  STG.E.128 desc[UR6][R10.64], R16 ;  /* 0x000000100a007986 */ /* 0x0003e6000c101d06 */
[----:B---3--:R-:W-:-:S04]  /*08a0*/  IMAD.WIDE R6, R21, 0x4, R6 ;  /* 0x0000000415067825 */ /* 0x008fc800078e0206 */
[----:B-----5:R-:W-:-:S04]  /*08b0*/  FADD R3, RZ, R12 ;  /* 0x0000000cff037221 */ /* 0x020fc80000000000 */
[----:B------:R-:W-:-:S04]  /*08c0*/  FFMA R0, R3, R14, 9.9999997473787516356e-06 ;  /* 0x3727c5ac03007423 */ /* 0x000fc8000000000e */
[----:B------:R-:W2:Y:S01]  /*08d0*/  MUFU.RSQ R15, R0 ;  /* 0x00000000000f7308 */ /* 0x000ea20000001400 */
[----:B----4-:R-:W-:Y:S01]  /*08e0*/  IMAD.WIDE R4, R21, 0x4, R4 ;  /* 0x0000000415047825 */ /* 0x010fe200078e0204 */
[----:B--2---:R1:W-:Y:S04]  /*08f0*/  @!P0 STG.E desc[UR6][R8.64], R15 ;  /* 0x0000000f08008986 */ /* 0x0043e8000c101906 */
[----:B------:R1:W-:Y:S01]  /*0900*/  @!P0 STG.E desc[UR6][R6.64], R2 ;  /* 0x0000000206008986 */ /* 0x0003e2000c101906 */
[----:B------:R-:W-:Y:S05]  /*0910*/  @P0 EXIT ;  /* 0x000000000000094d */ /* 0x000fea0003800000 */
[----:B------:R-:W-:Y:S01]  /*0920*/  STG.E desc[UR6][R4.64], R3 ;  /* 0x0000000304007986 */ /* 0x000fe2000c101906 */
[----:B------:R-:W-:Y:S05]  /*0930*/  EXIT ;  /* 0x000000000000794d */ /* 0x000fea0003800000 */
.L_x_0:
[----:B------:R-:W-:-:S00]  /*0940*/  BRA `(.L_x_0) ;  /* 0xfffffffc00fc7947 */ /* 0x000fc0000383ffff */
[----:B------:R-:W-:-:S00]  /*0950*/  NOP ;  /* 0x0000000000007918 */ /* 0x000fc00000000000 */
        /* <DEDUP_REMOVED lines=10> */
.L_x_1:


//--------------------- .nv.global.init           --------------------------
	.section	.nv.global.init,"aw",@progbits
.nv.global.init:
	.type		_$_str,@object
	.size		_$_str,(.L_0 - _$_str)
_$_str:
        /*0000*/ 	.byte	0x5f, 0x5f, 0x43, 0x55, 0x44, 0x41, 0x5f, 0x46, 0x54, 0x5a, 0x00
.L_0:


//--------------------- .nv.shared.triton_per_fused_add_cat_native_group_norm_23 --------------------------
	.section	.nv.shared.triton_per_fused_add_cat_native_group_norm_23,"aw",@nobits
	.sectionflags	@""
	.align	16
	.zero		1024


//--------------------- .nv.constant0.triton_per_fused_add_cat_native_group_norm_23 --------------------------
	.section	.nv.constant0.triton_per_fused_add_cat_native_group_norm_23,"a",@progbits
	.sectionflags	@""
	.align	4
.nv.constant0.triton_per_fused_add_cat_native_group_norm_23:
	.zero		600
